//
// Generated by NVIDIA NVVM Compiler
//
// Compiler Build ID: CL-36424714
// Cuda compilation tools, release 13.0, V13.0.88
// Based on NVVM 20.0.0
//

.version 9.0
.target sm_100
.address_size 64

	// .globl	_Z3addPdS_S_i

.visible .entry _Z3addPdS_S_i(
	.param .u64 .ptr .align 1 _Z3addPdS_S_i_param_0,
	.param .u64 .ptr .align 1 _Z3addPdS_S_i_param_1,
	.param .u64 .ptr .align 1 _Z3addPdS_S_i_param_2,
	.param .u32 _Z3addPdS_S_i_param_3
)
{
	.reg .b32 	%r<5>;
	.reg .b64 	%rd<11>;
	.reg .b64 	%fd<4>;

	ld.param.u64 	%rd1, [_Z3addPdS_S_i_param_0];
	ld.param.u64 	%rd2, [_Z3addPdS_S_i_param_1];
	ld.param.u64 	%rd3, [_Z3addPdS_S_i_param_2];
	cvta.to.global.u64 	%rd4, %rd3;
	cvta.to.global.u64 	%rd5, %rd2;
	cvta.to.global.u64 	%rd6, %rd1;
	mov.u32 	%r1, %ctaid.x;
	mov.u32 	%r2, %ntid.x;
	mov.u32 	%r3, %tid.x;
	mad.lo.s32 	%r4, %r1, %r2, %r3;
	mul.wide.s32 	%rd7, %r4, 8;
	add.s64 	%rd8, %rd6, %rd7;
	ld.global.f64 	%fd1, [%rd8];
	add.s64 	%rd9, %rd5, %rd7;
	ld.global.f64 	%fd2, [%rd9];
	add.f64 	%fd3, %fd1, %fd2;
	add.s64 	%rd10, %rd4, %rd7;
	st.global.f64 	[%rd10], %fd3;
	ret;

}


// ===== COMPILED SASS (sm_100) =====

	.target	sm_100

	.elftype	@"ET_EXEC"


//--------------------- .note.nv.tkinfo           --------------------------
	.section	.note.nv.tkinfo,"",@"SHT_NOTE"
	.sectionflags	@"SHF_NOTE_NV_TKINFO"
	.tkinfo
        /*0018*/ 	.word	0x00000002
        /*0030*/ 	.string	""
        /*0030*/ 	.string	"ptxas"
        /*0030*/ 	.string	"Cuda compilation tools, release 13.0, V13.0.88"
        /*0030*/ 	.string	"Build cuda_13.0.r13.0/compiler.36424714_0"
        /*0030*/ 	.string	"-arch sm_100 -m 64 "



//--------------------- .note.nv.cuinfo           --------------------------
	.section	.note.nv.cuinfo,"",@"SHT_NOTE"
	.sectionflags	@"SHF_NOTE_NV_CUINFO"
        /*0018*/ 	.short	0x0002
        /*001a*/ 	.short	0x0064
        /*001c*/ 	.short	0x0082
	.zero		2


//--------------------- .nv.info                  --------------------------
	.section	.nv.info,"",@"SHT_CUDA_INFO"
	.align	4


	//----- nvinfo : EIATTR_REGCOUNT
	.align		4
        /*0000*/ 	.byte	0x04, 0x2f
        /*0002*/ 	.short	(.L_1 - .L_0)
	.align		4
.L_0:
        /*0004*/ 	.word	index@(_Z3addPdS_S_i)
        /*0008*/ 	.word	0x0000000e


	//----- nvinfo : EIATTR_FRAME_SIZE
	.align		4
.L_1:
        /*000c*/ 	.byte	0x04, 0x11
        /*000e*/ 	.short	(.L_3 - .L_2)
	.align		4
.L_2:
        /*0010*/ 	.word	index@(_Z3addPdS_S_i)
        /*0014*/ 	.word	0x00000000


	//----- nvinfo : EIATTR_MIN_STACK_SIZE
	.align		4
.L_3:
        /*0018*/ 	.byte	0x04, 0x12
        /*001a*/ 	.short	(.L_5 - .L_4)
	.align		4
.L_4:
        /*001c*/ 	.word	index@(_Z3addPdS_S_i)
        /*0020*/ 	.word	0x00000000
.L_5:


//--------------------- .nv.compat                --------------------------
	.section	.nv.compat,"",@"SHT_CUDA_COMPAT_INFO"
	.align	4
        /*0000*/ 	.byte	0x02, 0x09, 0x00, 0x00, 0x02, 0x02, 0x01, 0x00, 0x02, 0x05, 0x05, 0x00, 0x03, 0x07, 0x01, 0x01
        /*0010*/ 	.byte	0x02, 0x03, 0x00, 0x00, 0x02, 0x06, 0x01, 0x00, 0x04, 0x0b, 0x08, 0x00, 0x01, 0x00, 0x00, 0x00
        /*0020*/ 	.byte	0x00, 0x00, 0x00, 0x00


//--------------------- .nv.info._Z3addPdS_S_i    --------------------------
	.section	.nv.info._Z3addPdS_S_i,"",@"SHT_CUDA_INFO"
	.sectionflags	@""
	.align	4


	//----- nvinfo : EIATTR_CUDA_API_VERSION
	.align		4
        /*0000*/ 	.byte	0x04, 0x37
        /*0002*/ 	.short	(.L_7 - .L_6)
.L_6:
        /*0004*/ 	.word	0x00000082


	//----- nvinfo : EIATTR_KPARAM_INFO
	.align		4
.L_7:
        /*0008*/ 	.byte	0x04, 0x17
        /*000a*/ 	.short	(.L_9 - .L_8)
.L_8:
        /*000c*/ 	.word	0x00000000
        /*0010*/ 	.short	0x0003
        /*0012*/ 	.short	0x0018
        /*0014*/ 	.byte	0x00, 0xf0, 0x11, 0x00


	//----- nvinfo : EIATTR_KPARAM_INFO
	.align		4
.L_9:
        /*0018*/ 	.byte	0x04, 0x17
        /*001a*/ 	.short	(.L_11 - .L_10)
.L_10:
        /*001c*/ 	.word	0x00000000
        /*0020*/ 	.short	0x0002
        /*0022*/ 	.short	0x0010
        /*0024*/ 	.byte	0x00, 0xf5, 0x21, 0x00


	//----- nvinfo : EIATTR_KPARAM_INFO
	.align		4
.L_11:
        /*0028*/ 	.byte	0x04, 0x17
        /*002a*/ 	.short	(.L_13 - .L_12)
.L_12:
        /*002c*/ 	.word	0x00000000
        /*0030*/ 	.short	0x0001
        /*0032*/ 	.short	0x0008
        /*0034*/ 	.byte	0x00, 0xf5, 0x21, 0x00


	//----- nvinfo : EIATTR_KPARAM_INFO
	.align		4
.L_13:
        /*0038*/ 	.byte	0x04, 0x17
        /*003a*/ 	.short	(.L_15 - .L_14)
.L_14:
        /*003c*/ 	.word	0x00000000
        /*0040*/ 	.short	0x0000
        /*0042*/ 	.short	0x0000
        /*0044*/ 	.byte	0x00, 0xf5, 0x21, 0x00


	//----- nvinfo : EIATTR_SPARSE_MMA_MASK
	.align		4
.L_15:
        /*0048*/ 	.byte	0x03, 0x50
        /*004a*/ 	.short	0x0000


	//----- nvinfo : EIATTR_MAXREG_COUNT
	.align		4
        /*004c*/ 	.byte	0x03, 0x1b
        /*004e*/ 	.short	0x00ff


	//----- nvinfo : EIATTR_MERCURY_ISA_VERSION
	.align		4
        /*0050*/ 	.byte	0x03, 0x5f
        /*0052*/ 	.short	0x0101


	//----- nvinfo : EIATTR_VRC_CTA_INIT_COUNT
	.align		4
        /*0054*/ 	.byte	0x02, 0x4a
	.zero		1
	.zero		1


	//----- nvinfo : EIATTR_EXIT_INSTR_OFFSETS
	.align		4
        /*0058*/ 	.byte	0x04, 0x1c
        /*005a*/ 	.short	(.L_17 - .L_16)


	//   ....[0]....
.L_16:
        /*005c*/ 	.word	0x00000100


	//----- nvinfo : EIATTR_CBANK_PARAM_SIZE
	.align		4
.L_17:
        /*0060*/ 	.byte	0x03, 0x19
        /*0062*/ 	.short	0x001c


	//----- nvinfo : EIATTR_PARAM_CBANK
	.align		4
        /*0064*/ 	.byte	0x04, 0x0a
        /*0066*/ 	.short	(.L_19 - .L_18)
	.align		4
.L_18:
        /*0068*/ 	.word	index@(.nv.constant0._Z3addPdS_S_i)
        /*006c*/ 	.short	0x0380
        /*006e*/ 	.short	0x001c


	//----- nvinfo : EIATTR_SW_WAR
	.align		4
.L_19:
        /*0070*/ 	.byte	0x04, 0x36
        /*0072*/ 	.short	(.L_21 - .L_20)
.L_20:
        /*0074*/ 	.word	0x00000008
.L_21:


//--------------------- .nv.callgraph             --------------------------
	.section	.nv.callgraph,"",@"SHT_CUDA_CALLGRAPH"
	.align	4
	.sectionentsize	8
	.align		4
        /*0000*/ 	.word	0x00000000
	.align		4
        /*0004*/ 	.word	0xffffffff
	.align		4
        /*0008*/ 	.word	0x00000000
	.align		4
        /*000c*/ 	.word	0xfffffffe
	.align		4
        /*0010*/ 	.word	0x00000000
	.align		4
        /*0014*/ 	.word	0xfffffffd
	.align		4
        /*0018*/ 	.word	0x00000000
	.align		4
        /*001c*/ 	.word	0xfffffffc


//--------------------- .text._Z3addPdS_S_i       --------------------------
	.section	.text._Z3addPdS_S_i,"ax",@progbits
	.align	128
        .global         _Z3addPdS_S_i
        .type           _Z3addPdS_S_i,@function
        .size           _Z3addPdS_S_i,(.L_x_1 - _Z3addPdS_S_i)
        .other          _Z3addPdS_S_i,@"STO_CUDA_ENTRY STV_DEFAULT"
_Z3addPdS_S_i:
.text._Z3addPdS_S_i:
[----:B------:R-:W-:Y:S01]  /*0000*/  LDC R1, c[0x0][0x37c] ;  /* 0x0000df00ff017b82 */ /* 0x000fe20000000800 */
[----:B------:R-:W0:Y:S07]  /*0010*/  S2R R0, SR_TID.X ;  /* 0x0000000000007919 */ /* 0x000e2e0000002100 */
[----:B------:R-:W0:Y:S01]  /*0020*/  S2UR UR6, SR_CTAID.X ;  /* 0x00000000000679c3 */ /* 0x000e220000002500 */
[----:B------:R-:W1:Y:S07]  /*0030*/  LDCU.64 UR4, c[0x0][0x358] ;  /* 0x00006b00ff0477ac */ /* 0x000e6e0008000a00 */
[----:B------:R-:W0:Y:S08]  /*0040*/  LDC R11, c[0x0][0x360] ;  /* 0x0000d800ff0b7b82 */ /* 0x000e300000000800 */
[----:B------:R-:W2:Y:S08]  /*0050*/  LDC.64 R2, c[0x0][0x380] ;  /* 0x0000e000ff027b82 */ /* 0x000eb00000000a00 */
[----:B------:R-:W3:Y:S01]  /*0060*/  LDC.64 R4, c[0x0][0x388] ;  /* 0x0000e200ff047b82 */ /* 0x000ee20000000a00 */
[----:B0-----:R-:W-:-:S07]  /*0070*/  IMAD R11, R11, UR6, R0 ;  /* 0x000000060b0b7c24 */ /* 0x001fce000f8e0200 */
[----:B------:R-:W0:Y:S01]  /*0080*/  LDC.64 R8, c[0x0][0x390] ;  /* 0x0000e400ff087b82 */ /* 0x000e220000000a00 */
[----:B--2---:R-:W-:-:S06]  /*0090*/  IMAD.WIDE R2, R11, 0x8, R2 ;  /* 0x000000080b027825 */ /* 0x004fcc00078e0202 */
[----:B-1----:R-:W2:Y:S01]  /*00a0*/  LDG.E.64 R2, desc[UR4][R2.64] ;  /* 0x0000000402027981 */ /* 0x002ea2000c1e1b00 */
[----:B---3--:R-:W-:-:S06]  /*00b0*/  IMAD.WIDE R4, R11, 0x8, R4 ;  /* 0x000000080b047825 */ /* 0x008fcc00078e0204 */
[----:B------:R-:W2:Y:S01]  /*00c0*/  LDG.E.64 R4, desc[UR4][R4.64] ;  /* 0x0000000404047981 */ /* 0x000ea2000c1e1b00 */
[----:B0-----:R-:W-:Y:S01]  /*00d0*/  IMAD.WIDE R8, R11, 0x8, R8 ;  /* 0x000000080b087825 */ /* 0x001fe200078e0208 */
[----:B--2---:R-:W-:-:S07]  /*00e0*/  DADD R6, R2, R4 ;  /* 0x0000000002067229 */ /* 0x004fce0000000004 */
[----:B------:R-:W-:Y:S01]  /*00f0*/  STG.E.64 desc[UR4][R8.64], R6 ;  /* 0x0000000608007986 */ /* 0x000fe2000c101b04 */
[----:B------:R-:W-:Y:S05]  /*0100*/  EXIT ;  /* 0x000000000000794d */ /* 0x000fea0003800000 */
.L_x_0:
[----:B------:R-:W-:-:S00]  /*0110*/  BRA `(.L_x_0) ;  /* 0xfffffffc00fc7947 */ /* 0x000fc0000383ffff */
[----:B------:R-:W-:-:S00]  /*0120*/  NOP ;  /* 0x0000000000007918 */ /* 0x000fc00000000000 */
        /* <DEDUP_REMOVED lines=13> */
.L_x_1:


//--------------------- .nv.shared.reserved.0     --------------------------
	.section	.nv.shared.reserved.0,"aw",@nobits
	.weak		__nv_reservedSMEM_offset_0_alias
	.size		__nv_reservedSMEM_offset_0_alias, 0, 64
	.other		__nv_reservedSMEM_offset_0_alias,@"STO_CUDA_RESERVED_SHARED STV_DEFAULT"
__nv_reservedSMEM_offset_0_alias:
	.zero		0
	.zero		64


//--------------------- .nv.constant0._Z3addPdS_S_i --------------------------
	.section	.nv.constant0._Z3addPdS_S_i,"a",@progbits
	.sectionflags	@""
	.align	4
.nv.constant0._Z3addPdS_S_i:
	.zero		924


//--------------------- SYMBOLS --------------------------

	.type		.nv.reservedSmem.offset0,@object
	.size		.nv.reservedSmem.offset0,0x4
